//
// Generated by NVIDIA NVVM Compiler
//
// Compiler Build ID: CL-36424714
// Cuda compilation tools, release 13.0, V13.0.88
// Based on NVVM 20.0.0
//

.version 9.0
.target sm_100
.address_size 64

	// .globl	_Z13processKernelPfi

.visible .entry _Z13processKernelPfi(
	.param .u64 .ptr .align 1 _Z13processKernelPfi_param_0,
	.param .u32 _Z13processKernelPfi_param_1
)
{
	.reg .pred 	%p<2>;
	.reg .b32 	%r<6>;
	.reg .b32 	%f<152>;
	.reg .b64 	%rd<5>;

	ld.param.u64 	%rd1, [_Z13processKernelPfi_param_0];
	ld.param.u32 	%r2, [_Z13processKernelPfi_param_1];
	mov.u32 	%r3, %ctaid.x;
	mov.u32 	%r4, %ntid.x;
	mov.u32 	%r5, %tid.x;
	mad.lo.s32 	%r1, %r3, %r4, %r5;
	setp.ge.s32 	%p1, %r1, %r2;
	@%p1 bra 	$L__BB0_2;
	cvta.to.global.u64 	%rd2, %rd1;
	mul.wide.s32 	%rd3, %r1, 4;
	add.s64 	%rd4, %rd2, %rd3;
	ld.global.f32 	%f1, [%rd4];
	abs.f32 	%f2, %f1;
	add.f32 	%f3, %f2, 0f3F800000;
	sqrt.rn.f32 	%f4, %f3;
	abs.f32 	%f5, %f4;
	add.f32 	%f6, %f5, 0f3F800000;
	sqrt.rn.f32 	%f7, %f6;
	abs.f32 	%f8, %f7;
	add.f32 	%f9, %f8, 0f3F800000;
	sqrt.rn.f32 	%f10, %f9;
	abs.f32 	%f11, %f10;
	add.f32 	%f12, %f11, 0f3F800000;
	sqrt.rn.f32 	%f13, %f12;
	abs.f32 	%f14, %f13;
	add.f32 	%f15, %f14, 0f3F800000;
	sqrt.rn.f32 	%f16, %f15;
	abs.f32 	%f17, %f16;
	add.f32 	%f18, %f17, 0f3F800000;
	sqrt.rn.f32 	%f19, %f18;
	abs.f32 	%f20, %f19;
	add.f32 	%f21, %f20, 0f3F800000;
	sqrt.rn.f32 	%f22, %f21;
	abs.f32 	%f23, %f22;
	add.f32 	%f24, %f23, 0f3F800000;
	sqrt.rn.f32 	%f25, %f24;
	abs.f32 	%f26, %f25;
	add.f32 	%f27, %f26, 0f3F800000;
	sqrt.rn.f32 	%f28, %f27;
	abs.f32 	%f29, %f28;
	add.f32 	%f30, %f29, 0f3F800000;
	sqrt.rn.f32 	%f31, %f30;
	abs.f32 	%f32, %f31;
	add.f32 	%f33, %f32, 0f3F800000;
	sqrt.rn.f32 	%f34, %f33;
	abs.f32 	%f35, %f34;
	add.f32 	%f36, %f35, 0f3F800000;
	sqrt.rn.f32 	%f37, %f36;
	abs.f32 	%f38, %f37;
	add.f32 	%f39, %f38, 0f3F800000;
	sqrt.rn.f32 	%f40, %f39;
	abs.f32 	%f41, %f40;
	add.f32 	%f42, %f41, 0f3F800000;
	sqrt.rn.f32 	%f43, %f42;
	abs.f32 	%f44, %f43;
	add.f32 	%f45, %f44, 0f3F800000;
	sqrt.rn.f32 	%f46, %f45;
	abs.f32 	%f47, %f46;
	add.f32 	%f48, %f47, 0f3F800000;
	sqrt.rn.f32 	%f49, %f48;
	abs.f32 	%f50, %f49;
	add.f32 	%f51, %f50, 0f3F800000;
	sqrt.rn.f32 	%f52, %f51;
	abs.f32 	%f53, %f52;
	add.f32 	%f54, %f53, 0f3F800000;
	sqrt.rn.f32 	%f55, %f54;
	abs.f32 	%f56, %f55;
	add.f32 	%f57, %f56, 0f3F800000;
	sqrt.rn.f32 	%f58, %f57;
	abs.f32 	%f59, %f58;
	add.f32 	%f60, %f59, 0f3F800000;
	sqrt.rn.f32 	%f61, %f60;
	abs.f32 	%f62, %f61;
	add.f32 	%f63, %f62, 0f3F800000;
	sqrt.rn.f32 	%f64, %f63;
	abs.f32 	%f65, %f64;
	add.f32 	%f66, %f65, 0f3F800000;
	sqrt.rn.f32 	%f67, %f66;
	abs.f32 	%f68, %f67;
	add.f32 	%f69, %f68, 0f3F800000;
	sqrt.rn.f32 	%f70, %f69;
	abs.f32 	%f71, %f70;
	add.f32 	%f72, %f71, 0f3F800000;
	sqrt.rn.f32 	%f73, %f72;
	abs.f32 	%f74, %f73;
	add.f32 	%f75, %f74, 0f3F800000;
	sqrt.rn.f32 	%f76, %f75;
	abs.f32 	%f77, %f76;
	add.f32 	%f78, %f77, 0f3F800000;
	sqrt.rn.f32 	%f79, %f78;
	abs.f32 	%f80, %f79;
	add.f32 	%f81, %f80, 0f3F800000;
	sqrt.rn.f32 	%f82, %f81;
	abs.f32 	%f83, %f82;
	add.f32 	%f84, %f83, 0f3F800000;
	sqrt.rn.f32 	%f85, %f84;
	abs.f32 	%f86, %f85;
	add.f32 	%f87, %f86, 0f3F800000;
	sqrt.rn.f32 	%f88, %f87;
	abs.f32 	%f89, %f88;
	add.f32 	%f90, %f89, 0f3F800000;
	sqrt.rn.f32 	%f91, %f90;
	abs.f32 	%f92, %f91;
	add.f32 	%f93, %f92, 0f3F800000;
	sqrt.rn.f32 	%f94, %f93;
	abs.f32 	%f95, %f94;
	add.f32 	%f96, %f95, 0f3F800000;
	sqrt.rn.f32 	%f97, %f96;
	abs.f32 	%f98, %f97;
	add.f32 	%f99, %f98, 0f3F800000;
	sqrt.rn.f32 	%f100, %f99;
	abs.f32 	%f101, %f100;
	add.f32 	%f102, %f101, 0f3F800000;
	sqrt.rn.f32 	%f103, %f102;
	abs.f32 	%f104, %f103;
	add.f32 	%f105, %f104, 0f3F800000;
	sqrt.rn.f32 	%f106, %f105;
	abs.f32 	%f107, %f106;
	add.f32 	%f108, %f107, 0f3F800000;
	sqrt.rn.f32 	%f109, %f108;
	abs.f32 	%f110, %f109;
	add.f32 	%f111, %f110, 0f3F800000;
	sqrt.rn.f32 	%f112, %f111;
	abs.f32 	%f113, %f112;
	add.f32 	%f114, %f113, 0f3F800000;
	sqrt.rn.f32 	%f115, %f114;
	abs.f32 	%f116, %f115;
	add.f32 	%f117, %f116, 0f3F800000;
	sqrt.rn.f32 	%f118, %f117;
	abs.f32 	%f119, %f118;
	add.f32 	%f120, %f119, 0f3F800000;
	sqrt.rn.f32 	%f121, %f120;
	abs.f32 	%f122, %f121;
	add.f32 	%f123, %f122, 0f3F800000;
	sqrt.rn.f32 	%f124, %f123;
	abs.f32 	%f125, %f124;
	add.f32 	%f126, %f125, 0f3F800000;
	sqrt.rn.f32 	%f127, %f126;
	abs.f32 	%f128, %f127;
	add.f32 	%f129, %f128, 0f3F800000;
	sqrt.rn.f32 	%f130, %f129;
	abs.f32 	%f131, %f130;
	add.f32 	%f132, %f131, 0f3F800000;
	sqrt.rn.f32 	%f133, %f132;
	abs.f32 	%f134, %f133;
	add.f32 	%f135, %f134, 0f3F800000;
	sqrt.rn.f32 	%f136, %f135;
	abs.f32 	%f137, %f136;
	add.f32 	%f138, %f137, 0f3F800000;
	sqrt.rn.f32 	%f139, %f138;
	abs.f32 	%f140, %f139;
	add.f32 	%f141, %f140, 0f3F800000;
	sqrt.rn.f32 	%f142, %f141;
	abs.f32 	%f143, %f142;
	add.f32 	%f144, %f143, 0f3F800000;
	sqrt.rn.f32 	%f145, %f144;
	abs.f32 	%f146, %f145;
	add.f32 	%f147, %f146, 0f3F800000;
	sqrt.rn.f32 	%f148, %f147;
	abs.f32 	%f149, %f148;
	add.f32 	%f150, %f149, 0f3F800000;
	sqrt.rn.f32 	%f151, %f150;
	st.global.f32 	[%rd4], %f151;
$L__BB0_2:
	ret;

}


// ===== COMPILED SASS (sm_100) =====

	.target	sm_100

	.elftype	@"ET_EXEC"


//--------------------- .note.nv.tkinfo           --------------------------
	.section	.note.nv.tkinfo,"",@"SHT_NOTE"
	.sectionflags	@"SHF_NOTE_NV_TKINFO"
	.tkinfo
        /*0018*/ 	.word	0x00000002
        /*0030*/ 	.string	""
        /*0030*/ 	.string	"ptxas"
        /*0030*/ 	.string	"Cuda compilation tools, release 13.0, V13.0.88"
        /*0030*/ 	.string	"Build cuda_13.0.r13.0/compiler.36424714_0"
        /*0030*/ 	.string	"-arch sm_100 -m 64 "



//--------------------- .note.nv.cuinfo           --------------------------
	.section	.note.nv.cuinfo,"",@"SHT_NOTE"
	.sectionflags	@"SHF_NOTE_NV_CUINFO"
        /*0018*/ 	.short	0x0002
        /*001a*/ 	.short	0x0064
        /*001c*/ 	.short	0x0082
	.zero		2


//--------------------- .nv.info                  --------------------------
	.section	.nv.info,"",@"SHT_CUDA_INFO"
	.align	4


	//----- nvinfo : EIATTR_REGCOUNT
	.align		4
        /*0000*/ 	.byte	0x04, 0x2f
        /*0002*/ 	.short	(.L_1 - .L_0)
	.align		4
.L_0:
        /*0004*/ 	.word	index@(_Z13processKernelPfi)
        /*0008*/ 	.word	0x0000000c


	//----- nvinfo : EIATTR_FRAME_SIZE
	.align		4
.L_1:
        /*000c*/ 	.byte	0x04, 0x11
        /*000e*/ 	.short	(.L_3 - .L_2)
	.align		4
.L_2:
        /*0010*/ 	.word	index@($__internal_0_$__cuda_sm20_sqrt_rn_f32_slowpath)
        /*0014*/ 	.word	0x00000000


	//----- nvinfo : EIATTR_FRAME_SIZE
	.align		4
.L_3:
        /*0018*/ 	.byte	0x04, 0x11
        /*001a*/ 	.short	(.L_5 - .L_4)
	.align		4
.L_4:
        /*001c*/ 	.word	index@(_Z13processKernelPfi)
        /*0020*/ 	.word	0x00000000


	//----- nvinfo : EIATTR_MIN_STACK_SIZE
	.align		4
.L_5:
        /*0024*/ 	.byte	0x04, 0x12
        /*0026*/ 	.short	(.L_7 - .L_6)
	.align		4
.L_6:
        /*0028*/ 	.word	index@(_Z13processKernelPfi)
        /*002c*/ 	.word	0x00000000
.L_7:


//--------------------- .nv.compat                --------------------------
	.section	.nv.compat,"",@"SHT_CUDA_COMPAT_INFO"
	.align	4
        /*0000*/ 	.byte	0x02, 0x09, 0x00, 0x00, 0x02, 0x02, 0x01, 0x00, 0x02, 0x05, 0x05, 0x00, 0x03, 0x07, 0x01, 0x01
        /*0010*/ 	.byte	0x02, 0x03, 0x00, 0x00, 0x02, 0x06, 0x01, 0x00, 0x04, 0x0b, 0x08, 0x00, 0x01, 0x00, 0x00, 0x00
        /*0020*/ 	.byte	0x00, 0x00, 0x00, 0x00


//--------------------- .nv.info._Z13processKernelPfi --------------------------
	.section	.nv.info._Z13processKernelPfi,"",@"SHT_CUDA_INFO"
	.sectionflags	@""
	.align	4


	//----- nvinfo : EIATTR_CUDA_API_VERSION
	.align		4
        /*0000*/ 	.byte	0x04, 0x37
        /*0002*/ 	.short	(.L_9 - .L_8)
.L_8:
        /*0004*/ 	.word	0x00000082


	//----- nvinfo : EIATTR_KPARAM_INFO
	.align		4
.L_9:
        /*0008*/ 	.byte	0x04, 0x17
        /*000a*/ 	.short	(.L_11 - .L_10)
.L_10:
        /*000c*/ 	.word	0x00000000
        /*0010*/ 	.short	0x0001
        /*0012*/ 	.short	0x0008
        /*0014*/ 	.byte	0x00, 0xf0, 0x11, 0x00


	//----- nvinfo : EIATTR_KPARAM_INFO
	.align		4
.L_11:
        /*0018*/ 	.byte	0x04, 0x17
        /*001a*/ 	.short	(.L_13 - .L_12)
.L_12:
        /*001c*/ 	.word	0x00000000
        /*0020*/ 	.short	0x0000
        /*0022*/ 	.short	0x0000
        /*0024*/ 	.byte	0x00, 0xf5, 0x21, 0x00


	//----- nvinfo : EIATTR_SPARSE_MMA_MASK
	.align		4
.L_13:
        /*0028*/ 	.byte	0x03, 0x50
        /*002a*/ 	.short	0x0000


	//----- nvinfo : EIATTR_MAXREG_COUNT
	.align		4
        /*002c*/ 	.byte	0x03, 0x1b
        /*002e*/ 	.short	0x00ff


	//----- nvinfo : EIATTR_MERCURY_ISA_VERSION
	.align		4
        /*0030*/ 	.byte	0x03, 0x5f
        /*0032*/ 	.short	0x0101


	//----- nvinfo : EIATTR_VRC_CTA_INIT_COUNT
	.align		4
        /*0034*/ 	.byte	0x02, 0x4a
	.zero		1
	.zero		1


	//----- nvinfo : EIATTR_EXIT_INSTR_OFFSETS
	.align		4
        /*0038*/ 	.byte	0x04, 0x1c
        /*003a*/ 	.short	(.L_15 - .L_14)


	//   ....[0]....
.L_14:
        /*003c*/ 	.word	0x00000070


	//   ....[1]....
        /*0040*/ 	.word	0x00002fa0


	//----- nvinfo : EIATTR_CRS_STACK_SIZE
	.align		4
.L_15:
        /*0044*/ 	.byte	0x04, 0x1e
        /*0046*/ 	.short	(.L_17 - .L_16)
.L_16:
        /*0048*/ 	.word	0x00000000


	//----- nvinfo : EIATTR_CBANK_PARAM_SIZE
	.align		4
.L_17:
        /*004c*/ 	.byte	0x03, 0x19
        /*004e*/ 	.short	0x000c


	//----- nvinfo : EIATTR_PARAM_CBANK
	.align		4
        /*0050*/ 	.byte	0x04, 0x0a
        /*0052*/ 	.short	(.L_19 - .L_18)
	.align		4
.L_18:
        /*0054*/ 	.word	index@(.nv.constant0._Z13processKernelPfi)
        /*0058*/ 	.short	0x0380
        /*005a*/ 	.short	0x000c


	//----- nvinfo : EIATTR_SW_WAR
	.align		4
.L_19:
        /*005c*/ 	.byte	0x04, 0x36
        /*005e*/ 	.short	(.L_21 - .L_20)
.L_20:
        /*0060*/ 	.word	0x00000008
.L_21:


//--------------------- .nv.callgraph             --------------------------
	.section	.nv.callgraph,"",@"SHT_CUDA_CALLGRAPH"
	.align	4
	.sectionentsize	8
	.align		4
        /*0000*/ 	.word	0x00000000
	.align		4
        /*0004*/ 	.word	0xffffffff
	.align		4
        /*0008*/ 	.word	0x00000000
	.align		4
        /*000c*/ 	.word	0xfffffffe
	.align		4
        /*0010*/ 	.word	0x00000000
	.align		4
        /*0014*/ 	.word	0xfffffffd
	.align		4
        /*0018*/ 	.word	0x00000000
	.align		4
        /*001c*/ 	.word	0xfffffffc


//--------------------- .text._Z13processKernelPfi --------------------------
	.section	.text._Z13processKernelPfi,"ax",@progbits
	.align	128
        .global         _Z13processKernelPfi
        .type           _Z13processKernelPfi,@function
        .size           _Z13processKernelPfi,(.L_x_152 - _Z13processKernelPfi)
        .other          _Z13processKernelPfi,@"STO_CUDA_ENTRY STV_DEFAULT"
_Z13processKernelPfi:
.text._Z13processKernelPfi:
[----:B------:R-:W-:Y:S01]  /*0000*/  LDC R1, c[0x0][0x37c] ;  /* 0x0000df00ff017b82 */ /* 0x000fe20000000800 */
[----:B------:R-:W0:Y:S07]  /*0010*/  S2R R0, SR_TID.X ;  /* 0x0000000000007919 */ /* 0x000e2e0000002100 */
[----:B------:R-:W0:Y:S01]  /*0020*/  S2UR UR4, SR_CTAID.X ;  /* 0x00000000000479c3 */ /* 0x000e220000002500 */
[----:B------:R-:W1:Y:S07]  /*0030*/  LDCU UR5, c[0x0][0x388] ;  /* 0x00007100ff0577ac */ /* 0x000e6e0008000800 */
[----:B------:R-:W0:Y:S02]  /*0040*/  LDC R5, c[0x0][0x360] ;  /* 0x0000d800ff057b82 */ /* 0x000e240000000800 */
[----:B0-----:R-:W-:-:S05]  /*0050*/  IMAD R5, R5, UR4, R0 ;  /* 0x0000000405057c24 */ /* 0x001fca000f8e0200 */
[----:B-1----:R-:W-:-:S13]  /*0060*/  ISETP.GE.AND P0, PT, R5, UR5, PT ;  /* 0x0000000505007c0c */ /* 0x002fda000bf06270 */
[----:B------:R-:W-:Y:S05]  /*0070*/  @P0 EXIT ;  /* 0x000000000000094d */ /* 0x000fea0003800000 */
[----:B------:R-:W0:Y:S01]  /*0080*/  LDC.64 R2, c[0x0][0x380] ;  /* 0x0000e000ff027b82 */ /* 0x000e220000000a00 */
[----:B------:R-:W1:Y:S01]  /*0090*/  LDCU.64 UR4, c[0x0][0x358] ;  /* 0x00006b00ff0477ac */ /* 0x000e620008000a00 */
[----:B0-----:R-:W-:-:S05]  /*00a0*/  IMAD.WIDE R2, R5, 0x4, R2 ;  /* 0x0000000405027825 */ /* 0x001fca00078e0202 */
[----:B-1----:R-:W2:Y:S01]  /*00b0*/  LDG.E R0, desc[UR4][R2.64] ;  /* 0x0000000402007981 */ /* 0x002ea2000c1e1900 */
[----:B------:R-:W-:Y:S01]  /*00c0*/  BSSY.RECONVERGENT B0, `(.L_x_0) ;  /* 0x000000d000007945 */ /* 0x000fe20003800200 */
[----:B--2---:R-:W-:-:S04]  /*00d0*/  FADD R0, |R0|, 1 ;  /* 0x3f80000000007421 */ /* 0x004fc80000000200 */
[----:B------:R0:W1:Y:S01]  /*00e0*/  MUFU.RSQ R5, R0 ;  /* 0x0000000000057308 */ /* 0x0000620000001400 */
[----:B------:R-:W-:-:S04]  /*00f0*/  IADD3 R4, PT, PT, R0, -0xd000000, RZ ;  /* 0xf300000000047810 */ /* 0x000fc80007ffe0ff */
[----:B------:R-:W-:-:S13]  /*0100*/  ISETP.GT.U32.AND P0, PT, R4, 0x727fffff, PT ;  /* 0x727fffff0400780c */ /* 0x000fda0003f04070 */
[----:B01----:R-:W-:Y:S05]  /*0110*/  @!P0 BRA `(.L_x_1) ;  /* 0x00000000000c8947 */ /* 0x003fea0003800000 */
[----:B------:R-:W-:-:S07]  /*0120*/  MOV R9, 0x140 ;  /* 0x0000014000097802 */ /* 0x000fce0000000f00 */
[----:B------:R-:W-:Y:S05]  /*0130*/  CALL.REL.NOINC `($__internal_0_$__cuda_sm20_sqrt_rn_f32_slowpath) ;  /* 0x0000002c009c7944 */ /* 0x000fea0003c00000 */
[----:B------:R-:W-:Y:S05]  /*0140*/  BRA `(.L_x_2) ;  /* 0x0000000000107947 */ /* 0x000fea0003800000 */
.L_x_1:
[----:B------:R-:W-:Y:S01]  /*0150*/  FMUL.FTZ R7, R0, R5 ;  /* 0x0000000500077220 */ /* 0x000fe20000410000 */
[----:B------:R-:W-:-:S03]  /*0160*/  FMUL.FTZ R5, R5, 0.5 ;  /* 0x3f00000005057820 */ /* 0x000fc60000410000 */
[----:B------:R-:W-:-:S04]  /*0170*/  FFMA R0, -R7, R7, R0 ;  /* 0x0000000707007223 */ /* 0x000fc80000000100 */
[----:B------:R-:W-:-:S07]  /*0180*/  FFMA R0, R0, R5, R7 ;  /* 0x0000000500007223 */ /* 0x000fce0000000007 */
.L_x_2:
[----:B------:R-:W-:Y:S05]  /*0190*/  BSYNC.RECONVERGENT B0 ;  /* 0x0000000000007941 */ /* 0x000fea0003800200 */
.L_x_0:
[----:B------:R-:W-:Y:S01]  /*01a0*/  FADD R5, |R0|, 1 ;  /* 0x3f80000000057421 */ /* 0x000fe20000000200 */
[----:B------:R-:W-:Y:S03]  /*01b0*/  BSSY.RECONVERGENT B0, `(.L_x_3) ;  /* 0x000000d000007945 */ /* 0x000fe60003800200 */
[----:B------:R0:W1:Y:S01]  /*01c0*/  MUFU.RSQ R4, R5 ;  /* 0x0000000500047308 */ /* 0x0000620000001400 */
[----:B------:R-:W-:-:S04]  /*01d0*/  IADD3 R0, PT, PT, R5, -0xd000000, RZ ;  /* 0xf300000005007810 */ /* 0x000fc80007ffe0ff */
[----:B------:R-:W-:-:S13]  /*01e0*/  ISETP.GT.U32.AND P0, PT, R0, 0x727fffff, PT ;  /* 0x727fffff0000780c */ /* 0x000fda0003f04070 */
[----:B01----:R-:W-:Y:S05]  /*01f0*/  @!P0 BRA `(.L_x_4) ;  /* 0x0000000000108947 */ /* 0x003fea0003800000 */
[----:B------:R-:W-:Y:S02]  /*0200*/  MOV R0, R5 ;  /* 0x0000000500007202 */ /* 0x000fe40000000f00 */
[----:B------:R-:W-:-:S07]  /*0210*/  MOV R9, 0x230 ;  /* 0x0000023000097802 */ /* 0x000fce0000000f00 */
[----:B------:R-:W-:Y:S05]  /*0220*/  CALL.REL.NOINC `($__internal_0_$__cuda_sm20_sqrt_rn_f32_slowpath) ;  /* 0x0000002c00607944 */ /* 0x000fea0003c00000 */
[----:B------:R-:W-:Y:S05]  /*0230*/  BRA `(.L_x_5) ;  /* 0x0000000000107947 */ /* 0x000fea0003800000 */
.L_x_4:
[----:B------:R-:W-:Y:S01]  /*0240*/  FMUL.FTZ R0, R5, R4 ;  /* 0x0000000405007220 */ /* 0x000fe20000410000 */
[----:B------:R-:W-:-:S03]  /*0250*/  FMUL.FTZ R4, R4, 0.5 ;  /* 0x3f00000004047820 */ /* 0x000fc60000410000 */
[----:B------:R-:W-:-:S04]  /*0260*/  FFMA R5, -R0, R0, R5 ;  /* 0x0000000000057223 */ /* 0x000fc80000000105 */
[----:B------:R-:W-:-:S07]  /*0270*/  FFMA R0, R5, R4, R0 ;  /* 0x0000000405007223 */ /* 0x000fce0000000000 */
.L_x_5:
[----:B------:R-:W-:Y:S05]  /*0280*/  BSYNC.RECONVERGENT B0 ;  /* 0x0000000000007941 */ /* 0x000fea0003800200 */
.L_x_3:
        /* <DEDUP_REMOVED lines=10> */
.L_x_7:
[----:B------:R-:W-:Y:S01]  /*0330*/  FMUL.FTZ R0, R5, R4 ;  /* 0x0000000405007220 */ /* 0x000fe20000410000 */
[----:B------:R-:W-:-:S03]  /*0340*/  FMUL.FTZ R4, R4, 0.5 ;  /* 0x3f00000004047820 */ /* 0x000fc60000410000 */
[----:B------:R-:W-:-:S04]  /*0350*/  FFMA R5, -R0, R0, R5 ;  /* 0x0000000000057223 */ /* 0x000fc80000000105 */
[----:B------:R-:W-:-:S07]  /*0360*/  FFMA R0, R5, R4, R0 ;  /* 0x0000000405007223 */ /* 0x000fce0000000000 */
.L_x_8:
[----:B------:R-:W-:Y:S05]  /*0370*/  BSYNC.RECONVERGENT B0 ;  /* 0x0000000000007941 */ /* 0x000fea0003800200 */
.L_x_6:
        /* <DEDUP_REMOVED lines=10> */
.L_x_10:
[----:B------:R-:W-:Y:S01]  /*0420*/  FMUL.FTZ R0, R5, R4 ;  /* 0x0000000405007220 */ /* 0x000fe20000410000 */
[----:B------:R-:W-:-:S03]  /*0430*/  FMUL.FTZ R4, R4, 0.5 ;  /* 0x3f00000004047820 */ /* 0x000fc60000410000 */
[----:B------:R-:W-:-:S04]  /*0440*/  FFMA R5, -R0, R0, R5 ;  /* 0x0000000000057223 */ /* 0x000fc80000000105 */
[----:B------:R-:W-:-:S07]  /*0450*/  FFMA R0, R5, R4, R0 ;  /* 0x0000000405007223 */ /* 0x000fce0000000000 */
.L_x_11:
[----:B------:R-:W-:Y:S05]  /*0460*/  BSYNC.RECONVERGENT B0 ;  /* 0x0000000000007941 */ /* 0x000fea0003800200 */
.L_x_9:
        /* <DEDUP_REMOVED lines=10> */
.L_x_13:
[----:B------:R-:W-:Y:S01]  /*0510*/  FMUL.FTZ R0, R5, R4 ;  /* 0x0000000405007220 */ /* 0x000fe20000410000 */
[----:B------:R-:W-:-:S03]  /*0520*/  FMUL.FTZ R4, R4, 0.5 ;  /* 0x3f00000004047820 */ /* 0x000fc60000410000 */
[----:B------:R-:W-:-:S04]  /*0530*/  FFMA R5, -R0, R0, R5 ;  /* 0x0000000000057223 */ /* 0x000fc80000000105 */
[----:B------:R-:W-:-:S07]  /*0540*/  FFMA R0, R5, R4, R0 ;  /* 0x0000000405007223 */ /* 0x000fce0000000000 */
.L_x_14:
[----:B------:R-:W-:Y:S05]  /*0550*/  BSYNC.RECONVERGENT B0 ;  /* 0x0000000000007941 */ /* 0x000fea0003800200 */
.L_x_12:
        /* <DEDUP_REMOVED lines=10> */
.L_x_16:
[----:B------:R-:W-:Y:S01]  /*0600*/  FMUL.FTZ R0, R5, R4 ;  /* 0x0000000405007220 */ /* 0x000fe20000410000 */
[----:B------:R-:W-:-:S03]  /*0610*/  FMUL.FTZ R4, R4, 0.5 ;  /* 0x3f00000004047820 */ /* 0x000fc60000410000 */
[----:B------:R-:W-:-:S04]  /*0620*/  FFMA R5, -R0, R0, R5 ;  /* 0x0000000000057223 */ /* 0x000fc80000000105 */
[----:B------:R-:W-:-:S07]  /*0630*/  FFMA R0, R5, R4, R0 ;  /* 0x0000000405007223 */ /* 0x000fce0000000000 */
.L_x_17:
[----:B------:R-:W-:Y:S05]  /*0640*/  BSYNC.RECONVERGENT B0 ;  /* 0x0000000000007941 */ /* 0x000fea0003800200 */
.L_x_15:
        /* <DEDUP_REMOVED lines=10> */
.L_x_19:
[----:B------:R-:W-:Y:S01]  /*06f0*/  FMUL.FTZ R0, R5, R4 ;  /* 0x0000000405007220 */ /* 0x000fe20000410000 */
[----:B------:R-:W-:-:S03]  /*0700*/  FMUL.FTZ R4, R4, 0.5 ;  /* 0x3f00000004047820 */ /* 0x000fc60000410000 */
[----:B------:R-:W-:-:S04]  /*0710*/  FFMA R5, -R0, R0, R5 ;  /* 0x0000000000057223 */ /* 0x000fc80000000105 */
[----:B------:R-:W-:-:S07]  /*0720*/  FFMA R0, R5, R4, R0 ;  /* 0x0000000405007223 */ /* 0x000fce0000000000 */
.L_x_20:
[----:B------:R-:W-:Y:S05]  /*0730*/  BSYNC.RECONVERGENT B0 ;  /* 0x0000000000007941 */ /* 0x000fea0003800200 */
.L_x_18:
        /* <DEDUP_REMOVED lines=10> */
.L_x_22:
[----:B------:R-:W-:Y:S01]  /*07e0*/  FMUL.FTZ R0, R5, R4 ;  /* 0x0000000405007220 */ /* 0x000fe20000410000 */
[----:B------:R-:W-:-:S03]  /*07f0*/  FMUL.FTZ R4, R4, 0.5 ;  /* 0x3f00000004047820 */ /* 0x000fc60000410000 */
[----:B------:R-:W-:-:S04]  /*0800*/  FFMA R5, -R0, R0, R5 ;  /* 0x0000000000057223 */ /* 0x000fc80000000105 */
[----:B------:R-:W-:-:S07]  /*0810*/  FFMA R0, R5, R4, R0 ;  /* 0x0000000405007223 */ /* 0x000fce0000000000 */
.L_x_23:
[----:B------:R-:W-:Y:S05]  /*0820*/  BSYNC.RECONVERGENT B0 ;  /* 0x0000000000007941 */ /* 0x000fea0003800200 */
.L_x_21:
        /* <DEDUP_REMOVED lines=10> */
.L_x_25:
[----:B------:R-:W-:Y:S01]  /*08d0*/  FMUL.FTZ R0, R5, R4 ;  /* 0x0000000405007220 */ /* 0x000fe20000410000 */
[----:B------:R-:W-:-:S03]  /*08e0*/  FMUL.FTZ R4, R4, 0.5 ;  /* 0x3f00000004047820 */ /* 0x000fc60000410000 */
[----:B------:R-:W-:-:S04]  /*08f0*/  FFMA R5, -R0, R0, R5 ;  /* 0x0000000000057223 */ /* 0x000fc80000000105 */
[----:B------:R-:W-:-:S07]  /*0900*/  FFMA R0, R5, R4, R0 ;  /* 0x0000000405007223 */ /* 0x000fce0000000000 */
.L_x_26:
[----:B------:R-:W-:Y:S05]  /*0910*/  BSYNC.RECONVERGENT B0 ;  /* 0x0000000000007941 */ /* 0x000fea0003800200 */
.L_x_24:
        /* <DEDUP_REMOVED lines=10> */
.L_x_28:
[----:B------:R-:W-:Y:S01]  /*09c0*/  FMUL.FTZ R0, R5, R4 ;  /* 0x0000000405007220 */ /* 0x000fe20000410000 */
[----:B------:R-:W-:-:S03]  /*09d0*/  FMUL.FTZ R4, R4, 0.5 ;  /* 0x3f00000004047820 */ /* 0x000fc60000410000 */
[----:B------:R-:W-:-:S04]  /*09e0*/  FFMA R5, -R0, R0, R5 ;  /* 0x0000000000057223 */ /* 0x000fc80000000105 */
[----:B------:R-:W-:-:S07]  /*09f0*/  FFMA R0, R5, R4, R0 ;  /* 0x0000000405007223 */ /* 0x000fce0000000000 */
.L_x_29:
[----:B------:R-:W-:Y:S05]  /*0a00*/  BSYNC.RECONVERGENT B0 ;  /* 0x0000000000007941 */ /* 0x000fea0003800200 */
.L_x_27:
        /* <DEDUP_REMOVED lines=10> */
.L_x_31:
[----:B------:R-:W-:Y:S01]  /*0ab0*/  FMUL.FTZ R0, R5, R4 ;  /* 0x0000000405007220 */ /* 0x000fe20000410000 */
[----:B------:R-:W-:-:S03]  /*0ac0*/  FMUL.FTZ R4, R4, 0.5 ;  /* 0x3f00000004047820 */ /* 0x000fc60000410000 */
[----:B------:R-:W-:-:S04]  /*0ad0*/  FFMA R5, -R0, R0, R5 ;  /* 0x0000000000057223 */ /* 0x000fc80000000105 */
[----:B------:R-:W-:-:S07]  /*0ae0*/  FFMA R0, R5, R4, R0 ;  /* 0x0000000405007223 */ /* 0x000fce0000000000 */
.L_x_32:
[----:B------:R-:W-:Y:S05]  /*0af0*/  BSYNC.RECONVERGENT B0 ;  /* 0x0000000000007941 */ /* 0x000fea0003800200 */
.L_x_30:
        /* <DEDUP_REMOVED lines=10> */
.L_x_34:
[----:B------:R-:W-:Y:S01]  /*0ba0*/  FMUL.FTZ R0, R5, R4 ;  /* 0x0000000405007220 */ /* 0x000fe20000410000 */
[----:B------:R-:W-:-:S03]  /*0bb0*/  FMUL.FTZ R4, R4, 0.5 ;  /* 0x3f00000004047820 */ /* 0x000fc60000410000 */
[----:B------:R-:W-:-:S04]  /*0bc0*/  FFMA R5, -R0, R0, R5 ;  /* 0x0000000000057223 */ /* 0x000fc80000000105 */
[----:B------:R-:W-:-:S07]  /*0bd0*/  FFMA R0, R5, R4, R0 ;  /* 0x0000000405007223 */ /* 0x000fce0000000000 */
.L_x_35:
[----:B------:R-:W-:Y:S05]  /*0be0*/  BSYNC.RECONVERGENT B0 ;  /* 0x0000000000007941 */ /* 0x000fea0003800200 */
.L_x_33:
        /* <DEDUP_REMOVED lines=10> */
.L_x_37:
[----:B------:R-:W-:Y:S01]  /*0c90*/  FMUL.FTZ R0, R5, R4 ;  /* 0x0000000405007220 */ /* 0x000fe20000410000 */
[----:B------:R-:W-:-:S03]  /*0ca0*/  FMUL.FTZ R4, R4, 0.5 ;  /* 0x3f00000004047820 */ /* 0x000fc60000410000 */
[----:B------:R-:W-:-:S04]  /*0cb0*/  FFMA R5, -R0, R0, R5 ;  /* 0x0000000000057223 */ /* 0x000fc80000000105 */
[----:B------:R-:W-:-:S07]  /*0cc0*/  FFMA R0, R5, R4, R0 ;  /* 0x0000000405007223 */ /* 0x000fce0000000000 */
.L_x_38:
[----:B------:R-:W-:Y:S05]  /*0cd0*/  BSYNC.RECONVERGENT B0 ;  /* 0x0000000000007941 */ /* 0x000fea0003800200 */
.L_x_36:
        /* <DEDUP_REMOVED lines=10> */
.L_x_40:
[----:B------:R-:W-:Y:S01]  /*0d80*/  FMUL.FTZ R0, R5, R4 ;  /* 0x0000000405007220 */ /* 0x000fe20000410000 */
[----:B------:R-:W-:-:S03]  /*0d90*/  FMUL.FTZ R4, R4, 0.5 ;  /* 0x3f00000004047820 */ /* 0x000fc60000410000 */
[----:B------:R-:W-:-:S04]  /*0da0*/  FFMA R5, -R0, R0, R5 ;  /* 0x0000000000057223 */ /* 0x000fc80000000105 */
[----:B------:R-:W-:-:S07]  /*0db0*/  FFMA R0, R5, R4, R0 ;  /* 0x0000000405007223 */ /* 0x000fce0000000000 */
.L_x_41:
[----:B------:R-:W-:Y:S05]  /*0dc0*/  BSYNC.RECONVERGENT B0 ;  /* 0x0000000000007941 */ /* 0x000fea0003800200 */
.L_x_39:
        /* <DEDUP_REMOVED lines=10> */
.L_x_43:
[----:B------:R-:W-:Y:S01]  /*0e70*/  FMUL.FTZ R0, R5, R4 ;  /* 0x0000000405007220 */ /* 0x000fe20000410000 */
[----:B------:R-:W-:-:S03]  /*0e80*/  FMUL.FTZ R4, R4, 0.5 ;  /* 0x3f00000004047820 */ /* 0x000fc60000410000 */
[----:B------:R-:W-:-:S04]  /*0e90*/  FFMA R5, -R0, R0, R5 ;  /* 0x0000000000057223 */ /* 0x000fc80000000105 */
[----:B------:R-:W-:-:S07]  /*0ea0*/  FFMA R0, R5, R4, R0 ;  /* 0x0000000405007223 */ /* 0x000fce0000000000 */
.L_x_44:
[----:B------:R-:W-:Y:S05]  /*0eb0*/  BSYNC.RECONVERGENT B0 ;  /* 0x0000000000007941 */ /* 0x000fea0003800200 */
.L_x_42:
        /* <DEDUP_REMOVED lines=10> */
.L_x_46:
[----:B------:R-:W-:Y:S01]  /*0f60*/  FMUL.FTZ R0, R5, R4 ;  /* 0x0000000405007220 */ /* 0x000fe20000410000 */
[----:B------:R-:W-:-:S03]  /*0f70*/  FMUL.FTZ R4, R4, 0.5 ;  /* 0x3f00000004047820 */ /* 0x000fc60000410000 */
[----:B------:R-:W-:-:S04]  /*0f80*/  FFMA R5, -R0, R0, R5 ;  /* 0x0000000000057223 */ /* 0x000fc80000000105 */
[----:B------:R-:W-:-:S07]  /*0f90*/  FFMA R0, R5, R4, R0 ;  /* 0x0000000405007223 */ /* 0x000fce0000000000 */
.L_x_47:
[----:B------:R-:W-:Y:S05]  /*0fa0*/  BSYNC.RECONVERGENT B0 ;  /* 0x0000000000007941 */ /* 0x000fea0003800200 */
.L_x_45:
        /* <DEDUP_REMOVED lines=10> */
.L_x_49:
[----:B------:R-:W-:Y:S01]  /*1050*/  FMUL.FTZ R0, R5, R4 ;  /* 0x0000000405007220 */ /* 0x000fe20000410000 */
[----:B------:R-:W-:-:S03]  /*1060*/  FMUL.FTZ R4, R4, 0.5 ;  /* 0x3f00000004047820 */ /* 0x000fc60000410000 */
[----:B------:R-:W-:-:S04]  /*1070*/  FFMA R5, -R0, R0, R5 ;  /* 0x0000000000057223 */ /* 0x000fc80000000105 */
[----:B------:R-:W-:-:S07]  /*1080*/  FFMA R0, R5, R4, R0 ;  /* 0x0000000405007223 */ /* 0x000fce0000000000 */
.L_x_50:
[----:B------:R-:W-:Y:S05]  /*1090*/  BSYNC.RECONVERGENT B0 ;  /* 0x0000000000007941 */ /* 0x000fea0003800200 */
.L_x_48:
        /* <DEDUP_REMOVED lines=10> */
.L_x_52:
[----:B------:R-:W-:Y:S01]  /*1140*/  FMUL.FTZ R0, R5, R4 ;  /* 0x0000000405007220 */ /* 0x000fe20000410000 */
[----:B------:R-:W-:-:S03]  /*1150*/  FMUL.FTZ R4, R4, 0.5 ;  /* 0x3f00000004047820 */ /* 0x000fc60000410000 */
[----:B------:R-:W-:-:S04]  /*1160*/  FFMA R5, -R0, R0, R5 ;  /* 0x0000000000057223 */ /* 0x000fc80000000105 */
[----:B------:R-:W-:-:S07]  /*1170*/  FFMA R0, R5, R4, R0 ;  /* 0x0000000405007223 */ /* 0x000fce0000000000 */
.L_x_53:
[----:B------:R-:W-:Y:S05]  /*1180*/  BSYNC.RECONVERGENT B0 ;  /* 0x0000000000007941 */ /* 0x000fea0003800200 */
.L_x_51:
        /* <DEDUP_REMOVED lines=10> */
.L_x_55:
[----:B------:R-:W-:Y:S01]  /*1230*/  FMUL.FTZ R0, R5, R4 ;  /* 0x0000000405007220 */ /* 0x000fe20000410000 */
[----:B------:R-:W-:-:S03]  /*1240*/  FMUL.FTZ R4, R4, 0.5 ;  /* 0x3f00000004047820 */ /* 0x000fc60000410000 */
[----:B------:R-:W-:-:S04]  /*1250*/  FFMA R5, -R0, R0, R5 ;  /* 0x0000000000057223 */ /* 0x000fc80000000105 */
[----:B------:R-:W-:-:S07]  /*1260*/  FFMA R0, R5, R4, R0 ;  /* 0x0000000405007223 */ /* 0x000fce0000000000 */
.L_x_56:
[----:B------:R-:W-:Y:S05]  /*1270*/  BSYNC.RECONVERGENT B0 ;  /* 0x0000000000007941 */ /* 0x000fea0003800200 */
.L_x_54:
        /* <DEDUP_REMOVED lines=10> */
.L_x_58:
[----:B------:R-:W-:Y:S01]  /*1320*/  FMUL.FTZ R0, R5, R4 ;  /* 0x0000000405007220 */ /* 0x000fe20000410000 */
[----:B------:R-:W-:-:S03]  /*1330*/  FMUL.FTZ R4, R4, 0.5 ;  /* 0x3f00000004047820 */ /* 0x000fc60000410000 */
[----:B------:R-:W-:-:S04]  /*1340*/  FFMA R5, -R0, R0, R5 ;  /* 0x0000000000057223 */ /* 0x000fc80000000105 */
[----:B------:R-:W-:-:S07]  /*1350*/  FFMA R0, R5, R4, R0 ;  /* 0x0000000405007223 */ /* 0x000fce0000000000 */
.L_x_59:
[----:B------:R-:W-:Y:S05]  /*1360*/  BSYNC.RECONVERGENT B0 ;  /* 0x0000000000007941 */ /* 0x000fea0003800200 */
.L_x_57:
        /* <DEDUP_REMOVED lines=10> */
.L_x_61:
[----:B------:R-:W-:Y:S01]  /*1410*/  FMUL.FTZ R0, R5, R4 ;  /* 0x0000000405007220 */ /* 0x000fe20000410000 */
[----:B------:R-:W-:-:S03]  /*1420*/  FMUL.FTZ R4, R4, 0.5 ;  /* 0x3f00000004047820 */ /* 0x000fc60000410000 */
[----:B------:R-:W-:-:S04]  /*1430*/  FFMA R5, -R0, R0, R5 ;  /* 0x0000000000057223 */ /* 0x000fc80000000105 */
[----:B------:R-:W-:-:S07]  /*1440*/  FFMA R0, R5, R4, R0 ;  /* 0x0000000405007223 */ /* 0x000fce0000000000 */
.L_x_62:
[----:B------:R-:W-:Y:S05]  /*1450*/  BSYNC.RECONVERGENT B0 ;  /* 0x0000000000007941 */ /* 0x000fea0003800200 */
.L_x_60:
        /* <DEDUP_REMOVED lines=10> */
.L_x_64:
[----:B------:R-:W-:Y:S01]  /*1500*/  FMUL.FTZ R0, R5, R4 ;  /* 0x0000000405007220 */ /* 0x000fe20000410000 */
[----:B------:R-:W-:-:S03]  /*1510*/  FMUL.FTZ R4, R4, 0.5 ;  /* 0x3f00000004047820 */ /* 0x000fc60000410000 */
[----:B------:R-:W-:-:S04]  /*1520*/  FFMA R5, -R0, R0, R5 ;  /* 0x0000000000057223 */ /* 0x000fc80000000105 */
[----:B------:R-:W-:-:S07]  /*1530*/  FFMA R0, R5, R4, R0 ;  /* 0x0000000405007223 */ /* 0x000fce0000000000 */
.L_x_65:
[----:B------:R-:W-:Y:S05]  /*1540*/  BSYNC.RECONVERGENT B0 ;  /* 0x0000000000007941 */ /* 0x000fea0003800200 */
.L_x_63:
        /* <DEDUP_REMOVED lines=10> */
.L_x_67:
[----:B------:R-:W-:Y:S01]  /*15f0*/  FMUL.FTZ R0, R5, R4 ;  /* 0x0000000405007220 */ /* 0x000fe20000410000 */
[----:B------:R-:W-:-:S03]  /*1600*/  FMUL.FTZ R4, R4, 0.5 ;  /* 0x3f00000004047820 */ /* 0x000fc60000410000 */
[----:B------:R-:W-:-:S04]  /*1610*/  FFMA R5, -R0, R0, R5 ;  /* 0x0000000000057223 */ /* 0x000fc80000000105 */
[----:B------:R-:W-:-:S07]  /*1620*/  FFMA R0, R5, R4, R0 ;  /* 0x0000000405007223 */ /* 0x000fce0000000000 */
.L_x_68:
[----:B------:R-:W-:Y:S05]  /*1630*/  BSYNC.RECONVERGENT B0 ;  /* 0x0000000000007941 */ /* 0x000fea0003800200 */
.L_x_66:
        /* <DEDUP_REMOVED lines=10> */
.L_x_70:
[----:B------:R-:W-:Y:S01]  /*16e0*/  FMUL.FTZ R0, R5, R4 ;  /* 0x0000000405007220 */ /* 0x000fe20000410000 */
[----:B------:R-:W-:-:S03]  /*16f0*/  FMUL.FTZ R4, R4, 0.5 ;  /* 0x3f00000004047820 */ /* 0x000fc60000410000 */
[----:B------:R-:W-:-:S04]  /*1700*/  FFMA R5, -R0, R0, R5 ;  /* 0x0000000000057223 */ /* 0x000fc80000000105 */
[----:B------:R-:W-:-:S07]  /*1710*/  FFMA R0, R5, R4, R0 ;  /* 0x0000000405007223 */ /* 0x000fce0000000000 */
.L_x_71:
[----:B------:R-:W-:Y:S05]  /*1720*/  BSYNC.RECONVERGENT B0 ;  /* 0x0000000000007941 */ /* 0x000fea0003800200 */
.L_x_69:
        /* <DEDUP_REMOVED lines=10> */
.L_x_73:
[----:B------:R-:W-:Y:S01]  /*17d0*/  FMUL.FTZ R0, R5, R4 ;  /* 0x0000000405007220 */ /* 0x000fe20000410000 */
[----:B------:R-:W-:-:S03]  /*17e0*/  FMUL.FTZ R4, R4, 0.5 ;  /* 0x3f00000004047820 */ /* 0x000fc60000410000 */
[----:B------:R-:W-:-:S04]  /*17f0*/  FFMA R5, -R0, R0, R5 ;  /* 0x0000000000057223 */ /* 0x000fc80000000105 */
[----:B------:R-:W-:-:S07]  /*1800*/  FFMA R0, R5, R4, R0 ;  /* 0x0000000405007223 */ /* 0x000fce0000000000 */
.L_x_74:
[----:B------:R-:W-:Y:S05]  /*1810*/  BSYNC.RECONVERGENT B0 ;  /* 0x0000000000007941 */ /* 0x000fea0003800200 */
.L_x_72:
        /* <DEDUP_REMOVED lines=10> */
.L_x_76:
[----:B------:R-:W-:Y:S01]  /*18c0*/  FMUL.FTZ R0, R5, R4 ;  /* 0x0000000405007220 */ /* 0x000fe20000410000 */
[----:B------:R-:W-:-:S03]  /*18d0*/  FMUL.FTZ R4, R4, 0.5 ;  /* 0x3f00000004047820 */ /* 0x000fc60000410000 */
[----:B------:R-:W-:-:S04]  /*18e0*/  FFMA R5, -R0, R0, R5 ;  /* 0x0000000000057223 */ /* 0x000fc80000000105 */
[----:B------:R-:W-:-:S07]  /*18f0*/  FFMA R0, R5, R4, R0 ;  /* 0x0000000405007223 */ /* 0x000fce0000000000 */
.L_x_77:
[----:B------:R-:W-:Y:S05]  /*1900*/  BSYNC.RECONVERGENT B0 ;  /* 0x0000000000007941 */ /* 0x000fea0003800200 */
.L_x_75:
        /* <DEDUP_REMOVED lines=10> */
.L_x_79:
[----:B------:R-:W-:Y:S01]  /*19b0*/  FMUL.FTZ R0, R5, R4 ;  /* 0x0000000405007220 */ /* 0x000fe20000410000 */
[----:B------:R-:W-:-:S03]  /*19c0*/  FMUL.FTZ R4, R4, 0.5 ;  /* 0x3f00000004047820 */ /* 0x000fc60000410000 */
[----:B------:R-:W-:-:S04]  /*19d0*/  FFMA R5, -R0, R0, R5 ;  /* 0x0000000000057223 */ /* 0x000fc80000000105 */
[----:B------:R-:W-:-:S07]  /*19e0*/  FFMA R0, R5, R4, R0 ;  /* 0x0000000405007223 */ /* 0x000fce0000000000 */
.L_x_80:
[----:B------:R-:W-:Y:S05]  /*19f0*/  BSYNC.RECONVERGENT B0 ;  /* 0x0000000000007941 */ /* 0x000fea0003800200 */
.L_x_78:
        /* <DEDUP_REMOVED lines=10> */
.L_x_82:
[----:B------:R-:W-:Y:S01]  /*1aa0*/  FMUL.FTZ R0, R5, R4 ;  /* 0x0000000405007220 */ /* 0x000fe20000410000 */
[----:B------:R-:W-:-:S03]  /*1ab0*/  FMUL.FTZ R4, R4, 0.5 ;  /* 0x3f00000004047820 */ /* 0x000fc60000410000 */
[----:B------:R-:W-:-:S04]  /*1ac0*/  FFMA R5, -R0, R0, R5 ;  /* 0x0000000000057223 */ /* 0x000fc80000000105 */
[----:B------:R-:W-:-:S07]  /*1ad0*/  FFMA R0, R5, R4, R0 ;  /* 0x0000000405007223 */ /* 0x000fce0000000000 */
.L_x_83:
[----:B------:R-:W-:Y:S05]  /*1ae0*/  BSYNC.RECONVERGENT B0 ;  /* 0x0000000000007941 */ /* 0x000fea0003800200 */
.L_x_81:
        /* <DEDUP_REMOVED lines=10> */
.L_x_85:
[----:B------:R-:W-:Y:S01]  /*1b90*/  FMUL.FTZ R0, R5, R4 ;  /* 0x0000000405007220 */ /* 0x000fe20000410000 */
[----:B------:R-:W-:-:S03]  /*1ba0*/  FMUL.FTZ R4, R4, 0.5 ;  /* 0x3f00000004047820 */ /* 0x000fc60000410000 */
[----:B------:R-:W-:-:S04]  /*1bb0*/  FFMA R5, -R0, R0, R5 ;  /* 0x0000000000057223 */ /* 0x000fc80000000105 */
[----:B------:R-:W-:-:S07]  /*1bc0*/  FFMA R0, R5, R4, R0 ;  /* 0x0000000405007223 */ /* 0x000fce0000000000 */
.L_x_86:
[----:B------:R-:W-:Y:S05]  /*1bd0*/  BSYNC.RECONVERGENT B0 ;  /* 0x0000000000007941 */ /* 0x000fea0003800200 */
.L_x_84:
        /* <DEDUP_REMOVED lines=10> */
.L_x_88:
[----:B------:R-:W-:Y:S01]  /*1c80*/  FMUL.FTZ R0, R5, R4 ;  /* 0x0000000405007220 */ /* 0x000fe20000410000 */
[----:B------:R-:W-:-:S03]  /*1c90*/  FMUL.FTZ R4, R4, 0.5 ;  /* 0x3f00000004047820 */ /* 0x000fc60000410000 */
[----:B------:R-:W-:-:S04]  /*1ca0*/  FFMA R5, -R0, R0, R5 ;  /* 0x0000000000057223 */ /* 0x000fc80000000105 */
[----:B------:R-:W-:-:S07]  /*1cb0*/  FFMA R0, R5, R4, R0 ;  /* 0x0000000405007223 */ /* 0x000fce0000000000 */
.L_x_89:
[----:B------:R-:W-:Y:S05]  /*1cc0*/  BSYNC.RECONVERGENT B0 ;  /* 0x0000000000007941 */ /* 0x000fea0003800200 */
.L_x_87:
        /* <DEDUP_REMOVED lines=10> */
.L_x_91:
[----:B------:R-:W-:Y:S01]  /*1d70*/  FMUL.FTZ R0, R5, R4 ;  /* 0x0000000405007220 */ /* 0x000fe20000410000 */
[----:B------:R-:W-:-:S03]  /*1d80*/  FMUL.FTZ R4, R4, 0.5 ;  /* 0x3f00000004047820 */ /* 0x000fc60000410000 */
[----:B------:R-:W-:-:S04]  /*1d90*/  FFMA R5, -R0, R0, R5 ;  /* 0x0000000000057223 */ /* 0x000fc80000000105 */
[----:B------:R-:W-:-:S07]  /*1da0*/  FFMA R0, R5, R4, R0 ;  /* 0x0000000405007223 */ /* 0x000fce0000000000 */
.L_x_92:
[----:B------:R-:W-:Y:S05]  /*1db0*/  BSYNC.RECONVERGENT B0 ;  /* 0x0000000000007941 */ /* 0x000fea0003800200 */
.L_x_90:
        /* <DEDUP_REMOVED lines=10> */
.L_x_94:
[----:B------:R-:W-:Y:S01]  /*1e60*/  FMUL.FTZ R0, R5, R4 ;  /* 0x0000000405007220 */ /* 0x000fe20000410000 */
[----:B------:R-:W-:-:S03]  /*1e70*/  FMUL.FTZ R4, R4, 0.5 ;  /* 0x3f00000004047820 */ /* 0x000fc60000410000 */
[----:B------:R-:W-:-:S04]  /*1e80*/  FFMA R5, -R0, R0, R5 ;  /* 0x0000000000057223 */ /* 0x000fc80000000105 */
[----:B------:R-:W-:-:S07]  /*1e90*/  FFMA R0, R5, R4, R0 ;  /* 0x0000000405007223 */ /* 0x000fce0000000000 */
.L_x_95:
[----:B------:R-:W-:Y:S05]  /*1ea0*/  BSYNC.RECONVERGENT B0 ;  /* 0x0000000000007941 */ /* 0x000fea0003800200 */
.L_x_93:
        /* <DEDUP_REMOVED lines=10> */
.L_x_97:
[----:B------:R-:W-:Y:S01]  /*1f50*/  FMUL.FTZ R0, R5, R4 ;  /* 0x0000000405007220 */ /* 0x000fe20000410000 */
[----:B------:R-:W-:-:S03]  /*1f60*/  FMUL.FTZ R4, R4, 0.5 ;  /* 0x3f00000004047820 */ /* 0x000fc60000410000 */
[----:B------:R-:W-:-:S04]  /*1f70*/  FFMA R5, -R0, R0, R5 ;  /* 0x0000000000057223 */ /* 0x000fc80000000105 */
[----:B------:R-:W-:-:S07]  /*1f80*/  FFMA R0, R5, R4, R0 ;  /* 0x0000000405007223 */ /* 0x000fce0000000000 */
.L_x_98:
[----:B------:R-:W-:Y:S05]  /*1f90*/  BSYNC.RECONVERGENT B0 ;  /* 0x0000000000007941 */ /* 0x000fea0003800200 */
.L_x_96:
        /* <DEDUP_REMOVED lines=10> */
.L_x_100:
[----:B------:R-:W-:Y:S01]  /*2040*/  FMUL.FTZ R0, R5, R4 ;  /* 0x0000000405007220 */ /* 0x000fe20000410000 */
[----:B------:R-:W-:-:S03]  /*2050*/  FMUL.FTZ R4, R4, 0.5 ;  /* 0x3f00000004047820 */ /* 0x000fc60000410000 */
[----:B------:R-:W-:-:S04]  /*2060*/  FFMA R5, -R0, R0, R5 ;  /* 0x0000000000057223 */ /* 0x000fc80000000105 */
[----:B------:R-:W-:-:S07]  /*2070*/  FFMA R0, R5, R4, R0 ;  /* 0x0000000405007223 */ /* 0x000fce0000000000 */
.L_x_101:
[----:B------:R-:W-:Y:S05]  /*2080*/  BSYNC.RECONVERGENT B0 ;  /* 0x0000000000007941 */ /* 0x000fea0003800200 */
.L_x_99:
        /* <DEDUP_REMOVED lines=10> */
.L_x_103:
[----:B------:R-:W-:Y:S01]  /*2130*/  FMUL.FTZ R0, R5, R4 ;  /* 0x0000000405007220 */ /* 0x000fe20000410000 */
[----:B------:R-:W-:-:S03]  /*2140*/  FMUL.FTZ R4, R4, 0.5 ;  /* 0x3f00000004047820 */ /* 0x000fc60000410000 */
[----:B------:R-:W-:-:S04]  /*2150*/  FFMA R5, -R0, R0, R5 ;  /* 0x0000000000057223 */ /* 0x000fc80000000105 */
[----:B------:R-:W-:-:S07]  /*2160*/  FFMA R0, R5, R4, R0 ;  /* 0x0000000405007223 */ /* 0x000fce0000000000 */
.L_x_104:
[----:B------:R-:W-:Y:S05]  /*2170*/  BSYNC.RECONVERGENT B0 ;  /* 0x0000000000007941 */ /* 0x000fea0003800200 */
.L_x_102:
        /* <DEDUP_REMOVED lines=10> */
.L_x_106:
[----:B------:R-:W-:Y:S01]  /*2220*/  FMUL.FTZ R0, R5, R4 ;  /* 0x0000000405007220 */ /* 0x000fe20000410000 */
[----:B------:R-:W-:-:S03]  /*2230*/  FMUL.FTZ R4, R4, 0.5 ;  /* 0x3f00000004047820 */ /* 0x000fc60000410000 */
[----:B------:R-:W-:-:S04]  /*2240*/  FFMA R5, -R0, R0, R5 ;  /* 0x0000000000057223 */ /* 0x000fc80000000105 */
[----:B------:R-:W-:-:S07]  /*2250*/  FFMA R0, R5, R4, R0 ;  /* 0x0000000405007223 */ /* 0x000fce0000000000 */
.L_x_107:
[----:B------:R-:W-:Y:S05]  /*2260*/  BSYNC.RECONVERGENT B0 ;  /* 0x0000000000007941 */ /* 0x000fea0003800200 */
.L_x_105:
        /* <DEDUP_REMOVED lines=10> */
.L_x_109:
[----:B------:R-:W-:Y:S01]  /*2310*/  FMUL.FTZ R0, R5, R4 ;  /* 0x0000000405007220 */ /* 0x000fe20000410000 */
[----:B------:R-:W-:-:S03]  /*2320*/  FMUL.FTZ R4, R4, 0.5 ;  /* 0x3f00000004047820 */ /* 0x000fc60000410000 */
[----:B------:R-:W-:-:S04]  /*2330*/  FFMA R5, -R0, R0, R5 ;  /* 0x0000000000057223 */ /* 0x000fc80000000105 */
[----:B------:R-:W-:-:S07]  /*2340*/  FFMA R0, R5, R4, R0 ;  /* 0x0000000405007223 */ /* 0x000fce0000000000 */
.L_x_110:
[----:B------:R-:W-:Y:S05]  /*2350*/  BSYNC.RECONVERGENT B0 ;  /* 0x0000000000007941 */ /* 0x000fea0003800200 */
.L_x_108:
        /* <DEDUP_REMOVED lines=10> */
.L_x_112:
[----:B------:R-:W-:Y:S01]  /*2400*/  FMUL.FTZ R0, R5, R4 ;  /* 0x0000000405007220 */ /* 0x000fe20000410000 */
[----:B------:R-:W-:-:S03]  /*2410*/  FMUL.FTZ R4, R4, 0.5 ;  /* 0x3f00000004047820 */ /* 0x000fc60000410000 */
[----:B------:R-:W-:-:S04]  /*2420*/  FFMA R5, -R0, R0, R5 ;  /* 0x0000000000057223 */ /* 0x000fc80000000105 */
[----:B------:R-:W-:-:S07]  /*2430*/  FFMA R0, R5, R4, R0 ;  /* 0x0000000405007223 */ /* 0x000fce0000000000 */
.L_x_113:
[----:B------:R-:W-:Y:S05]  /*2440*/  BSYNC.RECONVERGENT B0 ;  /* 0x0000000000007941 */ /* 0x000fea0003800200 */
.L_x_111:
        /* <DEDUP_REMOVED lines=10> */
.L_x_115:
[----:B------:R-:W-:Y:S01]  /*24f0*/  FMUL.FTZ R0, R5, R4 ;  /* 0x0000000405007220 */ /* 0x000fe20000410000 */
[----:B------:R-:W-:-:S03]  /*2500*/  FMUL.FTZ R4, R4, 0.5 ;  /* 0x3f00000004047820 */ /* 0x000fc60000410000 */
[----:B------:R-:W-:-:S04]  /*2510*/  FFMA R5, -R0, R0, R5 ;  /* 0x0000000000057223 */ /* 0x000fc80000000105 */
[----:B------:R-:W-:-:S07]  /*2520*/  FFMA R0, R5, R4, R0 ;  /* 0x0000000405007223 */ /* 0x000fce0000000000 */
.L_x_116:
[----:B------:R-:W-:Y:S05]  /*2530*/  BSYNC.RECONVERGENT B0 ;  /* 0x0000000000007941 */ /* 0x000fea0003800200 */
.L_x_114:
        /* <DEDUP_REMOVED lines=10> */
.L_x_118:
[----:B------:R-:W-:Y:S01]  /*25e0*/  FMUL.FTZ R0, R5, R4 ;  /* 0x0000000405007220 */ /* 0x000fe20000410000 */
[----:B------:R-:W-:-:S03]  /*25f0*/  FMUL.FTZ R4, R4, 0.5 ;  /* 0x3f00000004047820 */ /* 0x000fc60000410000 */
[----:B------:R-:W-:-:S04]  /*2600*/  FFMA R5, -R0, R0, R5 ;  /* 0x0000000000057223 */ /* 0x000fc80000000105 */
[----:B------:R-:W-:-:S07]  /*2610*/  FFMA R0, R5, R4, R0 ;  /* 0x0000000405007223 */ /* 0x000fce0000000000 */
.L_x_119:
[----:B------:R-:W-:Y:S05]  /*2620*/  BSYNC.RECONVERGENT B0 ;  /* 0x0000000000007941 */ /* 0x000fea0003800200 */
.L_x_117:
        /* <DEDUP_REMOVED lines=10> */
.L_x_121:
[----:B------:R-:W-:Y:S01]  /*26d0*/  FMUL.FTZ R0, R5, R4 ;  /* 0x0000000405007220 */ /* 0x000fe20000410000 */
[----:B------:R-:W-:-:S03]  /*26e0*/  FMUL.FTZ R4, R4, 0.5 ;  /* 0x3f00000004047820 */ /* 0x000fc60000410000 */
[----:B------:R-:W-:-:S04]  /*26f0*/  FFMA R5, -R0, R0, R5 ;  /* 0x0000000000057223 */ /* 0x000fc80000000105 */
[----:B------:R-:W-:-:S07]  /*2700*/  FFMA R0, R5, R4, R0 ;  /* 0x0000000405007223 */ /* 0x000fce0000000000 */
.L_x_122:
[----:B------:R-:W-:Y:S05]  /*2710*/  BSYNC.RECONVERGENT B0 ;  /* 0x0000000000007941 */ /* 0x000fea0003800200 */
.L_x_120:
        /* <DEDUP_REMOVED lines=10> */
.L_x_124:
[----:B------:R-:W-:Y:S01]  /*27c0*/  FMUL.FTZ R0, R5, R4 ;  /* 0x0000000405007220 */ /* 0x000fe20000410000 */
[----:B------:R-:W-:-:S03]  /*27d0*/  FMUL.FTZ R4, R4, 0.5 ;  /* 0x3f00000004047820 */ /* 0x000fc60000410000 */
[----:B------:R-:W-:-:S04]  /*27e0*/  FFMA R5, -R0, R0, R5 ;  /* 0x0000000000057223 */ /* 0x000fc80000000105 */
[----:B------:R-:W-:-:S07]  /*27f0*/  FFMA R0, R5, R4, R0 ;  /* 0x0000000405007223 */ /* 0x000fce0000000000 */
.L_x_125:
[----:B------:R-:W-:Y:S05]  /*2800*/  BSYNC.RECONVERGENT B0 ;  /* 0x0000000000007941 */ /* 0x000fea0003800200 */
.L_x_123:
        /* <DEDUP_REMOVED lines=10> */
.L_x_127:
[----:B------:R-:W-:Y:S01]  /*28b0*/  FMUL.FTZ R0, R5, R4 ;  /* 0x0000000405007220 */ /* 0x000fe20000410000 */
[----:B------:R-:W-:-:S03]  /*28c0*/  FMUL.FTZ R4, R4, 0.5 ;  /* 0x3f00000004047820 */ /* 0x000fc60000410000 */
[----:B------:R-:W-:-:S04]  /*28d0*/  FFMA R5, -R0, R0, R5 ;  /* 0x0000000000057223 */ /* 0x000fc80000000105 */
[----:B------:R-:W-:-:S07]  /*28e0*/  FFMA R0, R5, R4, R0 ;  /* 0x0000000405007223 */ /* 0x000fce0000000000 */
.L_x_128:
[----:B------:R-:W-:Y:S05]  /*28f0*/  BSYNC.RECONVERGENT B0 ;  /* 0x0000000000007941 */ /* 0x000fea0003800200 */
.L_x_126:
        /* <DEDUP_REMOVED lines=10> */
.L_x_130:
[----:B------:R-:W-:Y:S01]  /*29a0*/  FMUL.FTZ R0, R5, R4 ;  /* 0x0000000405007220 */ /* 0x000fe20000410000 */
[----:B------:R-:W-:-:S03]  /*29b0*/  FMUL.FTZ R4, R4, 0.5 ;  /* 0x3f00000004047820 */ /* 0x000fc60000410000 */
[----:B------:R-:W-:-:S04]  /*29c0*/  FFMA R5, -R0, R0, R5 ;  /* 0x0000000000057223 */ /* 0x000fc80000000105 */
[----:B------:R-:W-:-:S07]  /*29d0*/  FFMA R0, R5, R4, R0 ;  /* 0x0000000405007223 */ /* 0x000fce0000000000 */
.L_x_131:
[----:B------:R-:W-:Y:S05]  /*29e0*/  BSYNC.RECONVERGENT B0 ;  /* 0x0000000000007941 */ /* 0x000fea0003800200 */
.L_x_129:
        /* <DEDUP_REMOVED lines=10> */
.L_x_133:
[----:B------:R-:W-:Y:S01]  /*2a90*/  FMUL.FTZ R0, R5, R4 ;  /* 0x0000000405007220 */ /* 0x000fe20000410000 */
[----:B------:R-:W-:-:S03]  /*2aa0*/  FMUL.FTZ R4, R4, 0.5 ;  /* 0x3f00000004047820 */ /* 0x000fc60000410000 */
[----:B------:R-:W-:-:S04]  /*2ab0*/  FFMA R5, -R0, R0, R5 ;  /* 0x0000000000057223 */ /* 0x000fc80000000105 */
[----:B------:R-:W-:-:S07]  /*2ac0*/  FFMA R0, R5, R4, R0 ;  /* 0x0000000405007223 */ /* 0x000fce0000000000 */
.L_x_134:
[----:B------:R-:W-:Y:S05]  /*2ad0*/  BSYNC.RECONVERGENT B0 ;  /* 0x0000000000007941 */ /* 0x000fea0003800200 */
.L_x_132:
        /* <DEDUP_REMOVED lines=10> */
.L_x_136:
[----:B------:R-:W-:Y:S01]  /*2b80*/  FMUL.FTZ R0, R5, R4 ;  /* 0x0000000405007220 */ /* 0x000fe20000410000 */
[----:B------:R-:W-:-:S03]  /*2b90*/  FMUL.FTZ R4, R4, 0.5 ;  /* 0x3f00000004047820 */ /* 0x000fc60000410000 */
[----:B------:R-:W-:-:S04]  /*2ba0*/  FFMA R5, -R0, R0, R5 ;  /* 0x0000000000057223 */ /* 0x000fc80000000105 */
[----:B------:R-:W-:-:S07]  /*2bb0*/  FFMA R0, R5, R4, R0 ;  /* 0x0000000405007223 */ /* 0x000fce0000000000 */
.L_x_137:
[----:B------:R-:W-:Y:S05]  /*2bc0*/  BSYNC.RECONVERGENT B0 ;  /* 0x0000000000007941 */ /* 0x000fea0003800200 */
.L_x_135:
        /* <DEDUP_REMOVED lines=10> */
.L_x_139:
[----:B------:R-:W-:Y:S01]  /*2c70*/  FMUL.FTZ R0, R5, R4 ;  /* 0x0000000405007220 */ /* 0x000fe20000410000 */
[----:B------:R-:W-:-:S03]  /*2c80*/  FMUL.FTZ R4, R4, 0.5 ;  /* 0x3f00000004047820 */ /* 0x000fc60000410000 */
[----:B------:R-:W-:-:S04]  /*2c90*/  FFMA R5, -R0, R0, R5 ;  /* 0x0000000000057223 */ /* 0x000fc80000000105 */
[----:B------:R-:W-:-:S07]  /*2ca0*/  FFMA R0, R5, R4, R0 ;  /* 0x0000000405007223 */ /* 0x000fce0000000000 */
.L_x_140:
[----:B------:R-:W-:Y:S05]  /*2cb0*/  BSYNC.RECONVERGENT B0 ;  /* 0x0000000000007941 */ /* 0x000fea0003800200 */
.L_x_138:
        /* <DEDUP_REMOVED lines=10> */
.L_x_142:
[----:B------:R-:W-:Y:S01]  /*2d60*/  FMUL.FTZ R0, R5, R4 ;  /* 0x0000000405007220 */ /* 0x000fe20000410000 */
[----:B------:R-:W-:-:S03]  /*2d70*/  FMUL.FTZ R4, R4, 0.5 ;  /* 0x3f00000004047820 */ /* 0x000fc60000410000 */
[----:B------:R-:W-:-:S04]  /*2d80*/  FFMA R5, -R0, R0, R5 ;  /* 0x0000000000057223 */ /* 0x000fc80000000105 */
[----:B------:R-:W-:-:S07]  /*2d90*/  FFMA R0, R5, R4, R0 ;  /* 0x0000000405007223 */ /* 0x000fce0000000000 */
.L_x_143:
[----:B------:R-:W-:Y:S05]  /*2da0*/  BSYNC.RECONVERGENT B0 ;  /* 0x0000000000007941 */ /* 0x000fea0003800200 */
.L_x_141:
        /* <DEDUP_REMOVED lines=10> */
.L_x_145:
[----:B------:R-:W-:Y:S01]  /*2e50*/  FMUL.FTZ R0, R5, R4 ;  /* 0x0000000405007220 */ /* 0x000fe20000410000 */
[----:B------:R-:W-:-:S03]  /*2e60*/  FMUL.FTZ R4, R4, 0.5 ;  /* 0x3f00000004047820 */ /* 0x000fc60000410000 */
[----:B------:R-:W-:-:S04]  /*2e70*/  FFMA R5, -R0, R0, R5 ;  /* 0x0000000000057223 */ /* 0x000fc80000000105 */
[----:B------:R-:W-:-:S07]  /*2e80*/  FFMA R0, R5, R4, R0 ;  /* 0x0000000405007223 */ /* 0x000fce0000000000 */
.L_x_146:
[----:B------:R-:W-:Y:S05]  /*2e90*/  BSYNC.RECONVERGENT B0 ;  /* 0x0000000000007941 */ /* 0x000fea0003800200 */
.L_x_144:
[----:B------:R-:W-:Y:S01]  /*2ea0*/  FADD R0, |R0|, 1 ;  /* 0x3f80000000007421 */ /* 0x000fe20000000200 */
[----:B------:R-:W-:Y:S03]  /*2eb0*/  BSSY.RECONVERGENT B0, `(.L_x_147) ;  /* 0x000000d000007945 */ /* 0x000fe60003800200 */
[----:B------:R0:W1:Y:S01]  /*2ec0*/  MUFU.RSQ R7, R0 ;  /* 0x0000000000077308 */ /* 0x0000620000001400 */
[----:B------:R-:W-:-:S04]  /*2ed0*/  IADD3 R4, PT, PT, R0, -0xd000000, RZ ;  /* 0xf300000000047810 */ /* 0x000fc80007ffe0ff */
[----:B------:R-:W-:-:S13]  /*2ee0*/  ISETP.GT.U32.AND P0, PT, R4, 0x727fffff, PT ;  /* 0x727fffff0400780c */ /* 0x000fda0003f04070 */
[----:B01----:R-:W-:Y:S05]  /*2ef0*/  @!P0 BRA `(.L_x_148) ;  /* 0x0000000000108947 */ /* 0x003fea0003800000 */
[----:B------:R-:W-:-:S07]  /*2f00*/  MOV R9, 0x2f20 ;  /* 0x00002f2000097802 */ /* 0x000fce0000000f00 */
[----:B------:R-:W-:Y:S05]  /*2f10*/  CALL.REL.NOINC `($__internal_0_$__cuda_sm20_sqrt_rn_f32_slowpath) ;  /* 0x0000000000247944 */ /* 0x000fea0003c00000 */
[----:B------:R-:W-:Y:S01]  /*2f20*/  MOV R5, R0 ;  /* 0x0000000000057202 */ /* 0x000fe20000000f00 */
[----:B------:R-:W-:Y:S06]  /*2f30*/  BRA `(.L_x_149) ;  /* 0x0000000000107947 */ /* 0x000fec0003800000 */
.L_x_148:
[----:B------:R-:W-:Y:S01]  /*2f40*/  FMUL.FTZ R5, R0, R7 ;  /* 0x0000000700057220 */ /* 0x000fe20000410000 */
[----:B------:R-:W-:-:S03]  /*2f50*/  FMUL.FTZ R4, R7, 0.5 ;  /* 0x3f00000007047820 */ /* 0x000fc60000410000 */
[----:B------:R-:W-:-:S04]  /*2f60*/  FFMA R0, -R5, R5, R0 ;  /* 0x0000000505007223 */ /* 0x000fc80000000100 */
[----:B------:R-:W-:-:S07]  /*2f70*/  FFMA R5, R0, R4, R5 ;  /* 0x0000000400057223 */ /* 0x000fce0000000005 */
.L_x_149:
[----:B------:R-:W-:Y:S05]  /*2f80*/  BSYNC.RECONVERGENT B0 ;  /* 0x0000000000007941 */ /* 0x000fea0003800200 */
.L_x_147:
[----:B------:R-:W-:Y:S01]  /*2f90*/  STG.E desc[UR4][R2.64], R5 ;  /* 0x0000000502007986 */ /* 0x000fe2000c101904 */
[----:B------:R-:W-:Y:S05]  /*2fa0*/  EXIT ;  /* 0x000000000000794d */ /* 0x000fea0003800000 */
        .weak           $__internal_0_$__cuda_sm20_sqrt_rn_f32_slowpath
        .type           $__internal_0_$__cuda_sm20_sqrt_rn_f32_slowpath,@function
        .size           $__internal_0_$__cuda_sm20_sqrt_rn_f32_slowpath,(.L_x_152 - $__internal_0_$__cuda_sm20_sqrt_rn_f32_slowpath)
$__internal_0_$__cuda_sm20_sqrt_rn_f32_slowpath:
[----:B------:R-:W-:-:S13]  /*2fb0*/  LOP3.LUT P0, RZ, R0, 0x7fffffff, RZ, 0xc0, !PT ;  /* 0x7fffffff00ff7812 */ /* 0x000fda000780c0ff */
[----:B------:R-:W-:Y:S01]  /*2fc0*/  @!P0 MOV R4, R0 ;  /* 0x0000000000048202 */ /* 0x000fe20000000f00 */
[----:B------:R-:W-:Y:S06]  /*2fd0*/  @!P0 BRA `(.L_x_150) ;  /* 0x0000000000408947 */ /* 0x000fec0003800000 */
[----:B------:R-:W-:-:S13]  /*2fe0*/  FSETP.GEU.FTZ.AND P0, PT, R0, RZ, PT ;  /* 0x000000ff0000720b */ /* 0x000fda0003f1e000 */
[----:B------:R-:W-:Y:S01]  /*2ff0*/  @!P0 MOV R4, 0x7fffffff ;  /* 0x7fffffff00048802 */ /* 0x000fe20000000f00 */
[----:B------:R-:W-:Y:S06]  /*3000*/  @!P0 BRA `(.L_x_150) ;  /* 0x0000000000348947 */ /* 0x000fec0003800000 */
[----:B------:R-:W-:-:S13]  /*3010*/  FSETP.GTU.FTZ.AND P0, PT, |R0|, +INF , PT ;  /* 0x7f8000000000780b */ /* 0x000fda0003f1c200 */
[----:B------:R-:W-:Y:S01]  /*3020*/  @P0 FADD.FTZ R4, R0, 1 ;  /* 0x3f80000000040421 */ /* 0x000fe20000010000 */
[----:B------:R-:W-:Y:S06]  /*3030*/  @P0 BRA `(.L_x_150) ;  /* 0x0000000000280947 */ /* 0x000fec0003800000 */
[----:B------:R-:W-:-:S13]  /*3040*/  FSETP.NEU.FTZ.AND P0, PT, |R0|, +INF , PT ;  /* 0x7f8000000000780b */ /* 0x000fda0003f1d200 */
[----:B------:R-:W-:-:S04]  /*3050*/  @P0 FFMA R5, R0, 1.84467440737095516160e+19, RZ ;  /* 0x5f80000000050823 */ /* 0x000fc800000000ff */
[----:B------:R-:W0:Y:S02]  /*3060*/  @P0 MUFU.RSQ R4, R5 ;  /* 0x0000000500040308 */ /* 0x000e240000001400 */
[----:B0-----:R-:W-:Y:S01]  /*3070*/  @P0 FMUL.FTZ R6, R5, R4 ;  /* 0x0000000405060220 */ /* 0x001fe20000410000 */
[----:B------:R-:W-:Y:S01]  /*3080*/  @P0 FMUL.FTZ R8, R4, 0.5 ;  /* 0x3f00000004080820 */ /* 0x000fe20000410000 */
[----:B------:R-:W-:Y:S02]  /*3090*/  @!P0 MOV R4, R0 ;  /* 0x0000000000048202 */ /* 0x000fe40000000f00 */
[----:B------:R-:W-:-:S04]  /*30a0*/  @P0 FADD.FTZ R7, -R6, -RZ ;  /* 0x800000ff06070221 */ /* 0x000fc80000010100 */
[----:B------:R-:W-:-:S04]  /*30b0*/  @P0 FFMA R7, R6, R7, R5 ;  /* 0x0000000706070223 */ /* 0x000fc80000000005 */
[----:B------:R-:W-:-:S04]  /*30c0*/  @P0 FFMA R7, R7, R8, R6 ;  /* 0x0000000807070223 */ /* 0x000fc80000000006 */
[----:B------:R-:W-:-:S07]  /*30d0*/  @P0 FMUL.FTZ R4, R7, 2.3283064365386962891e-10 ;  /* 0x2f80000007040820 */ /* 0x000fce0000410000 */
.L_x_150:
[----:B------:R-:W-:Y:S01]  /*30e0*/  HFMA2 R5, -RZ, RZ, 0, 0 ;  /* 0x00000000ff057431 */ /* 0x000fe200000001ff */
[----:B------:R-:W-:Y:S02]  /*30f0*/  MOV R0, R4 ;  /* 0x0000000400007202 */ /* 0x000fe40000000f00 */
[----:B------:R-:W-:-:S04]  /*3100*/  MOV R4, R9 ;  /* 0x0000000900047202 */ /* 0x000fc80000000f00 */
[----:B------:R-:W-:Y:S05]  /*3110*/  RET.REL.NODEC R4 `(_Z13processKernelPfi) ;  /* 0xffffffcc04b87950 */ /* 0x000fea0003c3ffff */
.L_x_151:
[----:B------:R-:W-:-:S00]  /*3120*/  BRA `(.L_x_151) ;  /* 0xfffffffc00fc7947 */ /* 0x000fc0000383ffff */
[----:B------:R-:W-:-:S00]  /*3130*/  NOP ;  /* 0x0000000000007918 */ /* 0x000fc00000000000 */
        /* <DEDUP_REMOVED lines=12> */
.L_x_152:


//--------------------- .nv.shared.reserved.0     --------------------------
	.section	.nv.shared.reserved.0,"aw",@nobits
	.weak		__nv_reservedSMEM_offset_0_alias
	.size		__nv_reservedSMEM_offset_0_alias, 0, 64
	.other		__nv_reservedSMEM_offset_0_alias,@"STO_CUDA_RESERVED_SHARED STV_DEFAULT"
__nv_reservedSMEM_offset_0_alias:
	.zero		0
	.zero		64


//--------------------- .nv.constant0._Z13processKernelPfi --------------------------
	.section	.nv.constant0._Z13processKernelPfi,"a",@progbits
	.sectionflags	@""
	.align	4
.nv.constant0._Z13processKernelPfi:
	.zero		908


//--------------------- SYMBOLS --------------------------

	.type		.nv.reservedSmem.offset0,@object
	.size		.nv.reservedSmem.offset0,0x4
